	.headerflags	@"EF_CUDA_TEXMODE_UNIFIED EF_CUDA_64BIT_ADDRESS EF_CUDA_ACCELERATORS EF_CUDA_SM90 EF_CUDA_VIRTUAL_SM(EF_CUDA_SM90)"
	.elftype	@"ET_EXEC"


//--------------------- .nv.info                  --------------------------
	.section	.nv.info,"",@"SHT_CUDA_INFO"
	.align	4


	//----- nvinfo : EIATTR_REGCOUNT
	.align		4
        /*0000*/ 	.byte	0x04, 0x2f
        /*0002*/ 	.short	(.L_1 - .L_0)
	.align		4
.L_0:
        /*0004*/ 	.word	index@(triton_per_fused_abs_mean_mul_sign_0)
        /*0008*/ 	.word	0x00000011


	//----- nvinfo : EIATTR_MIN_STACK_SIZE
	.align		4
.L_1:
        /*000c*/ 	.byte	0x04, 0x12
        /*000e*/ 	.short	(.L_3 - .L_2)
	.align		4
.L_2:
        /*0010*/ 	.word	index@(triton_per_fused_abs_mean_mul_sign_0)
        /*0014*/ 	.word	0x00000000


	//----- nvinfo : EIATTR_FRAME_SIZE
	.align		4
.L_3:
        /*0018*/ 	.byte	0x04, 0x11
        /*001a*/ 	.short	(.L_5 - .L_4)
	.align		4
.L_4:
        /*001c*/ 	.word	index@(triton_per_fused_abs_mean_mul_sign_0)
        /*0020*/ 	.word	0x00000000


	//----- nvinfo : EIATTR_MIN_STACK_SIZE
	.align		4
.L_5:
        /*0024*/ 	.byte	0x04, 0x12
        /*0026*/ 	.short	(.L_7 - .L_6)
	.align		4
.L_6:
        /*0028*/ 	.word	index@(triton_per_fused_abs_mean_mul_sign_0)
        /*002c*/ 	.word	0x00000000
.L_7:


//--------------------- .nv.info.triton_per_fused_abs_mean_mul_sign_0 --------------------------
	.section	.nv.info.triton_per_fused_abs_mean_mul_sign_0,"",@"SHT_CUDA_INFO"
	.sectionflags	@""
	.align	4


	//----- nvinfo : EIATTR_CUDA_API_VERSION
	.align		4
        /*0000*/ 	.byte	0x04, 0x37
        /*0002*/ 	.short	(.L_9 - .L_8)
.L_8:
        /*0004*/ 	.word	0x0000007c


	//----- nvinfo : EIATTR_KPARAM_INFO
	.align		4
.L_9:
        /*0008*/ 	.byte	0x04, 0x17
        /*000a*/ 	.short	(.L_11 - .L_10)
.L_10:
        /*000c*/ 	.word	0x00000000
        /*0010*/ 	.short	0x0002
        /*0012*/ 	.short	0x0010
        /*0014*/ 	.byte	0x00, 0xf0, 0x11, 0x00


	//----- nvinfo : EIATTR_KPARAM_INFO
	.align		4
.L_11:
        /*0018*/ 	.byte	0x04, 0x17
        /*001a*/ 	.short	(.L_13 - .L_12)
.L_12:
        /*001c*/ 	.word	0x00000000
        /*0020*/ 	.short	0x0001
        /*0022*/ 	.short	0x0008
        /*0024*/ 	.byte	0x00, 0xf4, 0x21, 0x00


	//----- nvinfo : EIATTR_KPARAM_INFO
	.align		4
.L_13:
        /*0028*/ 	.byte	0x04, 0x17
        /*002a*/ 	.short	(.L_15 - .L_14)
.L_14:
        /*002c*/ 	.word	0x00000000
        /*0030*/ 	.short	0x0000
        /*0032*/ 	.short	0x0000
        /*0034*/ 	.byte	0x00, 0xf4, 0x21, 0x00


	//----- nvinfo : EIATTR_SPARSE_MMA_MASK
	.align		4
.L_15:
        /*0038*/ 	.byte	0x03, 0x50
        /*003a*/ 	.short	0x0000


	//----- nvinfo : EIATTR_MAXREG_COUNT
	.align		4
        /*003c*/ 	.byte	0x03, 0x1b
        /*003e*/ 	.short	0x00ff


	//----- nvinfo : EIATTR_COOP_GROUP_MASK_REGIDS
	.align		4
        /*0040*/ 	.byte	0x04, 0x29
        /*0042*/ 	.short	(.L_17 - .L_16)


	//   ....[0]....
.L_16:
        /*0044*/ 	.word	0xffffffff


	//   ....[1]....
        /*0048*/ 	.word	0xffffffff


	//   ....[2]....
        /*004c*/ 	.word	0xffffffff


	//   ....[3]....
        /*0050*/ 	.word	0xffffffff


	//   ....[4]....
        /*0054*/ 	.word	0xffffffff


	//   ....[5]....
        /*0058*/ 	.word	0xffffffff


	//----- nvinfo : EIATTR_COOP_GROUP_INSTR_OFFSETS
	.align		4
.L_17:
        /*005c*/ 	.byte	0x04, 0x28
        /*005e*/ 	.short	(.L_19 - .L_18)


	//   ....[0]....
.L_18:
        /*0060*/ 	.word	0x00000130


	//   ....[1]....
        /*0064*/ 	.word	0x00000150


	//   ....[2]....
        /*0068*/ 	.word	0x00000180


	//   ....[3]....
        /*006c*/ 	.word	0x000001c0


	//   ....[4]....
        /*0070*/ 	.word	0x000001e0


	//   ....[5]....
        /*0074*/ 	.word	0x000002f0


	//----- nvinfo : EIATTR_EXIT_INSTR_OFFSETS
	.align		4
.L_19:
        /*0078*/ 	.byte	0x04, 0x1c
        /*007a*/ 	.short	(.L_21 - .L_20)


	//   ....[0]....
.L_20:
        /*007c*/ 	.word	0x000004b0


	//----- nvinfo : EIATTR_REQNTID
	.align		4
.L_21:
        /*0080*/ 	.byte	0x04, 0x10
        /*0082*/ 	.short	(.L_23 - .L_22)
.L_22:
        /*0084*/ 	.word	0x00000040
        /*0088*/ 	.word	0x00000001
        /*008c*/ 	.word	0x00000001


	//----- nvinfo : EIATTR_CBANK_PARAM_SIZE
	.align		4
.L_23:
        /*0090*/ 	.byte	0x03, 0x19
        /*0092*/ 	.short	0x0014


	//----- nvinfo : EIATTR_PARAM_CBANK
	.align		4
        /*0094*/ 	.byte	0x04, 0x0a
        /*0096*/ 	.short	(.L_25 - .L_24)
	.align		4
.L_24:
        /*0098*/ 	.word	index@(.nv.constant0.triton_per_fused_abs_mean_mul_sign_0)
        /*009c*/ 	.short	0x0210
        /*009e*/ 	.short	0x0014


	//----- nvinfo : EIATTR_SW_WAR
	.align		4
.L_25:
        /*00a0*/ 	.byte	0x04, 0x36
        /*00a2*/ 	.short	(.L_27 - .L_26)
.L_26:
        /*00a4*/ 	.word	0x00000008
.L_27:


//--------------------- .nv.callgraph             --------------------------
	.section	.nv.callgraph,"",@"SHT_CUDA_CALLGRAPH"
	.align	4
	.sectionentsize	8
	.align		4
        /*0000*/ 	.word	0x00000000
	.align		4
        /*0004*/ 	.word	0xffffffff
	.align		4
        /*0008*/ 	.word	0x00000000
	.align		4
        /*000c*/ 	.word	0xfffffffe
	.align		4
        /*0010*/ 	.word	0x00000000
	.align		4
        /*0014*/ 	.word	0xfffffffd
	.align		4
        /*0018*/ 	.word	0x00000000
	.align		4
        /*001c*/ 	.word	0xfffffffc


//--------------------- .text.triton_per_fused_abs_mean_mul_sign_0 --------------------------
	.section	.text.triton_per_fused_abs_mean_mul_sign_0,"ax",@progbits
	.sectionflags	@"SHF_BARRIERS=1"
	.align	128
        .global         triton_per_fused_abs_mean_mul_sign_0
        .type           triton_per_fused_abs_mean_mul_sign_0,@function
        .size           triton_per_fused_abs_mean_mul_sign_0,(.L_x_1 - triton_per_fused_abs_mean_mul_sign_0)
        .other          triton_per_fused_abs_mean_mul_sign_0,@"STO_CUDA_ENTRY STV_DEFAULT"
triton_per_fused_abs_mean_mul_sign_0:
.text.triton_per_fused_abs_mean_mul_sign_0:
[----:B------:R-:W-:Y:S01]  /*0000*/  LDC R1, c[0x0][0x28] ;  /* 0x00000a00ff017b82 */ /* 0x000fe20000000800 */
[----:B------:R-:W1:Y:S07]  /*0010*/  S2R R14, SR_TID.X ;  /* 0x00000000000e7919 */ /* 0x000e6e0000002100 */
[----:B------:R-:W2:Y:S01]  /*0020*/  LDC.64 R4, c[0x0][0x210] ;  /* 0x00008400ff047b82 */ /* 0x000ea20000000a00 */
[----:B------:R-:W-:Y:S01]  /*0030*/  ULDC.64 UR6, c[0x0][0x208] ;  /* 0x0000820000067ab9 */ /* 0x000fe20000000a00 */
[----:B-1----:R-:W-:-:S05]  /*0040*/  IMAD.SHL.U32 R2, R14, 0x4, RZ ;  /* 0x000000040e027824 */ /* 0x002fca00078e00ff */
[----:B------:R-:W-:-:S05]  /*0050*/  LOP3.LUT R0, R2, 0xfc, RZ, 0xc0, !PT ;  /* 0x000000fc02007812 */ /* 0x000fca00078ec0ff */
[----:B--2---:R-:W-:-:S06]  /*0060*/  IMAD.WIDE.U32 R4, R0, 0x4, R4 ;  /* 0x0000000400047825 */ /* 0x004fcc00078e0004 */
[----:B------:R-:W2:Y:S01]  /*0070*/  LDG.E.128 R4, desc[UR6][R4.64] ;  /* 0x0000000604047981 */ /* 0x000ea2000c1e1d00 */
[----:B------:R-:W1:Y:S01]  /*0080*/  S2UR UR5, SR_CgaCtaId ;  /* 0x00000000000579c3 */ /* 0x000e620000008800 */
[C---:B------:R-:W-:Y:S01]  /*0090*/  LOP3.LUT P0, RZ, R14.reuse, 0x1f, RZ, 0xc0, !PT ;  /* 0x0000001f0eff7812 */ /* 0x040fe2000780c0ff */
[----:B------:R-:W-:Y:S01]  /*00a0*/  UMOV UR4, 0x400 ;  /* 0x0000040000047882 */ /* 0x000fe20000000000 */
[----:B------:R-:W-:Y:S01]  /*00b0*/  ISETP.GE.AND P1, PT, R14, 0x2, PT ;  /* 0x000000020e00780c */ /* 0x000fe20003f26270 */
[----:B-1----:R-:W-:Y:S01]  /*00c0*/  UPRMT UR4, UR5, 0x654, UR4 ;  /* 0x0000065405047896 */ /* 0x002fe20008000004 */
[C---:B--2---:R-:W-:Y:S01]  /*00d0*/  FADD R3, |R4|.reuse, |R5| ;  /* 0x4000000504037221 */ /* 0x044fe20000000200 */
[C---:B------:R-:W-:Y:S02]  /*00e0*/  FSETP.GT.AND P4, PT, R4.reuse, RZ, PT ;  /* 0x000000ff0400720b */ /* 0x040fe40003f84000 */
[----:B------:R-:W-:Y:S01]  /*00f0*/  FSETP.GEU.AND P3, PT, R4, RZ, PT ;  /* 0x000000ff0400720b */ /* 0x000fe20003f6e000 */
[----:B------:R-:W-:Y:S01]  /*0100*/  FADD R8, |R6|, R3 ;  /* 0x0000000306087221 */ /* 0x000fe20000000200 */
[----:B------:R-:W-:-:S03]  /*0110*/  FSETP.GT.AND P2, PT, R5, RZ, PT ;  /* 0x000000ff0500720b */ /* 0x000fc60003f44000 */
[----:B------:R-:W-:-:S05]  /*0120*/  FADD R8, |R7|, R8 ;  /* 0x0000000807087221 */ /* 0x000fca0000000200 */
[----:B------:R-:W1:Y:S02]  /*0130*/  SHFL.BFLY PT, R3, R8, 0x10, 0x1f ;  /* 0x0e001f0008037f89 */ /* 0x000e6400000e0000 */
[----:B-1----:R-:W-:-:S05]  /*0140*/  FADD R3, R8, R3 ;  /* 0x0000000308037221 */ /* 0x002fca0000000000 */
[----:B------:R-:W1:Y:S02]  /*0150*/  SHFL.BFLY PT, R10, R3, 0x8, 0x1f ;  /* 0x0d001f00030a7f89 */ /* 0x000e6400000e0000 */
[----:B-1----:R-:W-:Y:S01]  /*0160*/  FADD R10, R3, R10 ;  /* 0x0000000a030a7221 */ /* 0x002fe20000000000 */
[----:B------:R-:W-:-:S04]  /*0170*/  SHF.R.U32.HI R3, RZ, 0x3, R14 ;  /* 0x00000003ff037819 */ /* 0x000fc8000001160e */
[----:B------:R-:W1:Y:S01]  /*0180*/  SHFL.BFLY PT, R9, R10, 0x4, 0x1f ;  /* 0x0c801f000a097f89 */ /* 0x000e6200000e0000 */
[----:B------:R-:W-:Y:S02]  /*0190*/  LOP3.LUT R8, R3, 0x4, RZ, 0xc0, !PT ;  /* 0x0000000403087812 */ /* 0x000fe400078ec0ff */
[----:B------:R-:W-:Y:S01]  /*01a0*/  LOP3.LUT R3, R14, 0x1, RZ, 0xc0, !PT ;  /* 0x000000010e037812 */ /* 0x000fe200078ec0ff */
[----:B-1----:R-:W-:-:S05]  /*01b0*/  FADD R9, R10, R9 ;  /* 0x000000090a097221 */ /* 0x002fca0000000000 */
[----:B------:R-:W1:Y:S02]  /*01c0*/  SHFL.BFLY PT, R12, R9, 0x2, 0x1f ;  /* 0x0c401f00090c7f89 */ /* 0x000e6400000e0000 */
[----:B-1----:R-:W-:-:S05]  /*01d0*/  FADD R12, R9, R12 ;  /* 0x0000000c090c7221 */ /* 0x002fca0000000000 */
[----:B------:R-:W1:Y:S02]  /*01e0*/  SHFL.BFLY PT, R11, R12, 0x1, 0x1f ;  /* 0x0c201f000c0b7f89 */ /* 0x000e6400000e0000 */
[----:B-1----:R-:W-:-:S05]  /*01f0*/  FADD R11, R12, R11 ;  /* 0x0000000b0c0b7221 */ /* 0x002fca0000000000 */
[----:B------:R1:W-:Y:S01]  /*0200*/  @!P0 STS [R8+UR4], R11 ;  /* 0x0000000b08008988 */ /* 0x0003e20008000804 */
[----:B------:R-:W-:Y:S01]  /*0210*/  BAR.SYNC.DEFER_BLOCKING 0x0 ;  /* 0x0000000000007b1d */ /* 0x000fe20000010000 */
[----:B------:R-:W-:-:S04]  /*0220*/  ISETP.NE.U32.AND P0, PT, R3, 0x1, PT ;  /* 0x000000010300780c */ /* 0x000fc80003f05070 */
[----:B------:R-:W-:Y:S02]  /*0230*/  ISETP.LT.AND P0, PT, R14, 0x2, P0 ;  /* 0x000000020e00780c */ /* 0x000fe40000701270 */
[----:B-1----:R-:W-:Y:S02]  /*0240*/  CS2R R8, SRZ ;  /* 0x0000000000087805 */ /* 0x002fe4000001ff00 */
[----:B------:R-:W-:Y:S02]  /*0250*/  @!P4 IMAD.MOV R8, RZ, RZ, -0x1 ;  /* 0xffffffffff08c424 */ /* 0x000fe400078e02ff */
[----:B------:R-:W-:Y:S01]  /*0260*/  @!P2 IMAD.MOV R9, RZ, RZ, -0x1 ;  /* 0xffffffffff09a424 */ /* 0x000fe200078e02ff */
[----:B------:R-:W1:Y:S01]  /*0270*/  @!P1 LDS R13, [R2+UR4] ;  /* 0x00000004020d9984 */ /* 0x000e620008000800 */
[----:B------:R-:W-:Y:S02]  /*0280*/  FSETP.GEU.AND P1, PT, R5, RZ, PT ;  /* 0x000000ff0500720b */ /* 0x000fe40003f2e000 */
[----:B------:R-:W-:-:S02]  /*0290*/  SEL R5, RZ, 0x1, !P4 ;  /* 0x00000001ff057807 */ /* 0x000fc40006000000 */
[----:B------:R-:W-:Y:S02]  /*02a0*/  FSETP.GEU.AND P4, PT, R6, RZ, PT ;  /* 0x000000ff0600720b */ /* 0x000fe40003f8e000 */
[----:B------:R-:W-:Y:S02]  /*02b0*/  @P3 IADD3 R8, R5, RZ, RZ ;  /* 0x000000ff05083210 */ /* 0x000fe40007ffe0ff */
[----:B------:R-:W-:-:S04]  /*02c0*/  FSETP.GT.AND P3, PT, R7, RZ, PT ;  /* 0x000000ff0700720b */ /* 0x000fc80003f64000 */
[----:B------:R-:W-:Y:S01]  /*02d0*/  SEL R5, RZ, 0x1, !P3 ;  /* 0x00000001ff057807 */ /* 0x000fe20005800000 */
[----:B------:R-:W2:Y:S01]  /*02e0*/  I2F.S16 R8, R8 ;  /* 0x0000000800087306 */ /* 0x000ea20000101400 */
[----:B-1----:R-:W1:Y:S02]  /*02f0*/  SHFL.BFLY PT, R10, R13, 0x1, 0x1f ;  /* 0x0c201f000d0a7f89 */ /* 0x002e6400000e0000 */
[----:B-1----:R-:W-:-:S05]  /*0300*/  FADD R3, R13, R10 ;  /* 0x0000000a0d037221 */ /* 0x002fca0000000000 */
[----:B------:R1:W-:Y:S01]  /*0310*/  @P0 STS [R2+UR4], R3 ;  /* 0x0000000302000988 */ /* 0x0003e20008000804 */
[----:B------:R-:W-:Y:S01]  /*0320*/  BAR.SYNC.DEFER_BLOCKING 0x0 ;  /* 0x0000000000007b1d */ /* 0x000fe20000010000 */
[----:B------:R-:W-:Y:S01]  /*0330*/  FSETP.GT.AND P0, PT, R6, RZ, PT ;  /* 0x000000ff0600720b */ /* 0x000fe20003f04000 */
[----:B------:R-:W-:Y:S01]  /*0340*/  HFMA2.MMA R6, -RZ, RZ, 0, 0 ;  /* 0x00000000ff067435 */ /* 0x000fe200000001ff */
[----:B-1----:R-:W-:Y:S02]  /*0350*/  SEL R2, RZ, 0x1, !P2 ;  /* 0x00000001ff027807 */ /* 0x002fe40005000000 */
[----:B------:R-:W-:Y:S01]  /*0360*/  FSETP.GEU.AND P2, PT, R7, RZ, PT ;  /* 0x000000ff0700720b */ /* 0x000fe20003f4e000 */
[----:B------:R-:W-:Y:S02]  /*0370*/  IMAD.MOV.U32 R7, RZ, RZ, RZ ;  /* 0x000000ffff077224 */ /* 0x000fe400078e00ff */
[----:B------:R-:W-:Y:S01]  /*0380*/  @P1 IMAD.MOV R9, RZ, RZ, R2 ;  /* 0x000000ffff091224 */ /* 0x000fe200078e0202 */
[----:B------:R-:W-:Y:S01]  /*0390*/  SEL R2, RZ, 0x1, !P0 ;  /* 0x00000001ff027807 */ /* 0x000fe20004000000 */
[----:B------:R-:W-:-:S04]  /*03a0*/  @!P3 IMAD.MOV R7, RZ, RZ, -0x1 ;  /* 0xffffffffff07b424 */ /* 0x000fc800078e02ff */
[----:B------:R-:W-:Y:S02]  /*03b0*/  @!P0 IADD3 R6, RZ, -0x1, RZ ;  /* 0xffffffffff068810 */ /* 0x000fe40007ffe0ff */
[----:B------:R-:W-:Y:S01]  /*03c0*/  @P4 IADD3 R6, R2, RZ, RZ ;  /* 0x000000ff02064210 */ /* 0x000fe20007ffe0ff */
[----:B------:R-:W1:Y:S01]  /*03d0*/  I2F.S16 R9, R9 ;  /* 0x0000000900097306 */ /* 0x000e620000101400 */
[----:B------:R-:W3:Y:S01]  /*03e0*/  LDC.64 R2, c[0x0][0x218] ;  /* 0x00008600ff027b82 */ /* 0x000ee20000000a00 */
[----:B------:R-:W-:Y:S01]  /*03f0*/  @P2 IADD3 R7, R5, RZ, RZ ;  /* 0x000000ff05072210 */ /* 0x000fe20007ffe0ff */
[----:B------:R-:W4:Y:S05]  /*0400*/  LDS R4, [UR4] ;  /* 0x00000004ff047984 */ /* 0x000f2a0008000800 */
[----:B------:R-:W5:Y:S08]  /*0410*/  I2F.S16 R5, R6 ;  /* 0x0000000600057306 */ /* 0x000f700000101400 */
[----:B------:R-:W1:Y:S01]  /*0420*/  I2F.S16 R6, R7 ;  /* 0x0000000700067306 */ /* 0x000e620000101400 */
[----:B---3--:R-:W-:-:S04]  /*0430*/  IMAD.WIDE.U32 R2, R0, 0x4, R2 ;  /* 0x0000000400027825 */ /* 0x008fc800078e0002 */
[----:B----4-:R-:W-:-:S04]  /*0440*/  FADD R4, RZ, R4 ;  /* 0x00000004ff047221 */ /* 0x010fc80000000000 */
[----:B------:R-:W-:-:S04]  /*0450*/  FMUL R4, R4, 0.00390625 ;  /* 0x3b80000004047820 */ /* 0x000fc80000400000 */
[-C--:B--2---:R-:W-:Y:S01]  /*0460*/  FMUL R8, R8, R4.reuse ;  /* 0x0000000408087220 */ /* 0x084fe20000400000 */
[-C--:B-1----:R-:W-:Y:S01]  /*0470*/  FMUL R9, R9, R4.reuse ;  /* 0x0000000409097220 */ /* 0x082fe20000400000 */
[-C--:B-----5:R-:W-:Y:S01]  /*0480*/  FMUL R10, R5, R4.reuse ;  /* 0x00000004050a7220 */ /* 0x0a0fe20000400000 */
[----:B0-----:R-:W-:-:S05]  /*0490*/  FMUL R11, R6, R4 ;  /* 0x00000004060b7220 */ /* 0x001fca0000400000 */
[----:B------:R-:W-:Y:S01]  /*04a0*/  STG.E.128 desc[UR6][R2.64], R8 ;  /* 0x0000000802007986 */ /* 0x000fe2000c101d06 */
[----:B------:R-:W-:Y:S05]  /*04b0*/  EXIT ;  /* 0x000000000000794d */ /* 0x000fea0003800000 */
.L_x_0:
[----:B------:R-:W-:-:S00]  /*04c0*/  BRA `(.L_x_0) ;  /* 0xfffffffc00fc7947 */ /* 0x000fc0000383ffff */
[----:B------:R-:W-:-:S00]  /*04d0*/  NOP ;  /* 0x0000000000007918 */ /* 0x000fc00000000000 */
        /* <DEDUP_REMOVED lines=10> */
.L_x_1:


//--------------------- .nv.shared.triton_per_fused_abs_mean_mul_sign_0 --------------------------
	.section	.nv.shared.triton_per_fused_abs_mean_mul_sign_0,"aw",@nobits
	.sectionflags	@""
	.align	16
	.zero		1024


//--------------------- .nv.constant0.triton_per_fused_abs_mean_mul_sign_0 --------------------------
	.section	.nv.constant0.triton_per_fused_abs_mean_mul_sign_0,"a",@progbits
	.sectionflags	@""
	.align	4
.nv.constant0.triton_per_fused_abs_mean_mul_sign_0:
	.zero		548
